	.headerflags	@"EF_CUDA_TEXMODE_UNIFIED EF_CUDA_64BIT_ADDRESS EF_CUDA_ACCELERATORS EF_CUDA_SM90 EF_CUDA_VIRTUAL_SM(EF_CUDA_SM90)"
	.elftype	@"ET_EXEC"


//--------------------- .nv.info                  --------------------------
	.section	.nv.info,"",@"SHT_CUDA_INFO"
	.align	4


	//----- nvinfo : EIATTR_REGCOUNT
	.align		4
        /*0000*/ 	.byte	0x04, 0x2f
        /*0002*/ 	.short	(.L_1 - .L_0)
	.align		4
.L_0:
        /*0004*/ 	.word	index@(triton_poi_fused_convolution_leaky_relu_0)
        /*0008*/ 	.word	0x0000000c


	//----- nvinfo : EIATTR_MIN_STACK_SIZE
	.align		4
.L_1:
        /*000c*/ 	.byte	0x04, 0x12
        /*000e*/ 	.short	(.L_3 - .L_2)
	.align		4
.L_2:
        /*0010*/ 	.word	index@(triton_poi_fused_convolution_leaky_relu_0)
        /*0014*/ 	.word	0x00000000


	//----- nvinfo : EIATTR_FRAME_SIZE
	.align		4
.L_3:
        /*0018*/ 	.byte	0x04, 0x11
        /*001a*/ 	.short	(.L_5 - .L_4)
	.align		4
.L_4:
        /*001c*/ 	.word	index@(triton_poi_fused_convolution_leaky_relu_0)
        /*0020*/ 	.word	0x00000000


	//----- nvinfo : EIATTR_MIN_STACK_SIZE
	.align		4
.L_5:
        /*0024*/ 	.byte	0x04, 0x12
        /*0026*/ 	.short	(.L_7 - .L_6)
	.align		4
.L_6:
        /*0028*/ 	.word	index@(triton_poi_fused_convolution_leaky_relu_0)
        /*002c*/ 	.word	0x00000000
.L_7:


//--------------------- .nv.info.triton_poi_fused_convolution_leaky_relu_0 --------------------------
	.section	.nv.info.triton_poi_fused_convolution_leaky_relu_0,"",@"SHT_CUDA_INFO"
	.sectionflags	@""
	.align	4


	//----- nvinfo : EIATTR_CUDA_API_VERSION
	.align		4
        /*0000*/ 	.byte	0x04, 0x37
        /*0002*/ 	.short	(.L_9 - .L_8)
.L_8:
        /*0004*/ 	.word	0x0000007c


	//----- nvinfo : EIATTR_KPARAM_INFO
	.align		4
.L_9:
        /*0008*/ 	.byte	0x04, 0x17
        /*000a*/ 	.short	(.L_11 - .L_10)
.L_10:
        /*000c*/ 	.word	0x00000000
        /*0010*/ 	.short	0x0002
        /*0012*/ 	.short	0x0010
        /*0014*/ 	.byte	0x00, 0xf0, 0x11, 0x00


	//----- nvinfo : EIATTR_KPARAM_INFO
	.align		4
.L_11:
        /*0018*/ 	.byte	0x04, 0x17
        /*001a*/ 	.short	(.L_13 - .L_12)
.L_12:
        /*001c*/ 	.word	0x00000000
        /*0020*/ 	.short	0x0001
        /*0022*/ 	.short	0x0008
        /*0024*/ 	.byte	0x00, 0xf4, 0x21, 0x00


	//----- nvinfo : EIATTR_KPARAM_INFO
	.align		4
.L_13:
        /*0028*/ 	.byte	0x04, 0x17
        /*002a*/ 	.short	(.L_15 - .L_14)
.L_14:
        /*002c*/ 	.word	0x00000000
        /*0030*/ 	.short	0x0000
        /*0032*/ 	.short	0x0000
        /*0034*/ 	.byte	0x00, 0xf4, 0x21, 0x00


	//----- nvinfo : EIATTR_SPARSE_MMA_MASK
	.align		4
.L_15:
        /*0038*/ 	.byte	0x03, 0x50
        /*003a*/ 	.short	0x0000


	//----- nvinfo : EIATTR_MAXREG_COUNT
	.align		4
        /*003c*/ 	.byte	0x03, 0x1b
        /*003e*/ 	.short	0x00ff


	//----- nvinfo : EIATTR_EXIT_INSTR_OFFSETS
	.align		4
        /*0040*/ 	.byte	0x04, 0x1c
        /*0042*/ 	.short	(.L_17 - .L_16)


	//   ....[0]....
.L_16:
        /*0044*/ 	.word	0x000001f0


	//   ....[1]....
        /*0048*/ 	.word	0x00000210


	//----- nvinfo : EIATTR_REQNTID
	.align		4
.L_17:
        /*004c*/ 	.byte	0x04, 0x10
        /*004e*/ 	.short	(.L_19 - .L_18)
.L_18:
        /*0050*/ 	.word	0x00000020
        /*0054*/ 	.word	0x00000001
        /*0058*/ 	.word	0x00000001


	//----- nvinfo : EIATTR_CBANK_PARAM_SIZE
	.align		4
.L_19:
        /*005c*/ 	.byte	0x03, 0x19
        /*005e*/ 	.short	0x0014


	//----- nvinfo : EIATTR_PARAM_CBANK
	.align		4
        /*0060*/ 	.byte	0x04, 0x0a
        /*0062*/ 	.short	(.L_21 - .L_20)
	.align		4
.L_20:
        /*0064*/ 	.word	index@(.nv.constant0.triton_poi_fused_convolution_leaky_relu_0)
        /*0068*/ 	.short	0x0210
        /*006a*/ 	.short	0x0014


	//----- nvinfo : EIATTR_SW_WAR
	.align		4
.L_21:
        /*006c*/ 	.byte	0x04, 0x36
        /*006e*/ 	.short	(.L_23 - .L_22)
.L_22:
        /*0070*/ 	.word	0x00000008
.L_23:


//--------------------- .nv.callgraph             --------------------------
	.section	.nv.callgraph,"",@"SHT_CUDA_CALLGRAPH"
	.align	4
	.sectionentsize	8
	.align		4
        /*0000*/ 	.word	0x00000000
	.align		4
        /*0004*/ 	.word	0xffffffff
	.align		4
        /*0008*/ 	.word	0x00000000
	.align		4
        /*000c*/ 	.word	0xfffffffe
	.align		4
        /*0010*/ 	.word	0x00000000
	.align		4
        /*0014*/ 	.word	0xfffffffd
	.align		4
        /*0018*/ 	.word	0x00000000
	.align		4
        /*001c*/ 	.word	0xfffffffc


//--------------------- .text.triton_poi_fused_convolution_leaky_relu_0 --------------------------
	.section	.text.triton_poi_fused_convolution_leaky_relu_0,"ax",@progbits
	.align	128
        .global         triton_poi_fused_convolution_leaky_relu_0
        .type           triton_poi_fused_convolution_leaky_relu_0,@function
        .size           triton_poi_fused_convolution_leaky_relu_0,(.L_x_1 - triton_poi_fused_convolution_leaky_relu_0)
        .other          triton_poi_fused_convolution_leaky_relu_0,@"STO_CUDA_ENTRY STV_DEFAULT"
triton_poi_fused_convolution_leaky_relu_0:
.text.triton_poi_fused_convolution_leaky_relu_0:
[----:B------:R-:W0:Y:S02]  /*0000*/  LDC R1, c[0x0][0x28] ;  /* 0x00000a00ff017b82 */ /* 0x000e240000000800 */
[----:B------:R-:W1:Y:S01]  /*0010*/  S2R R0, SR_TID.X ;  /* 0x0000000000007919 */ /* 0x000e620000002100 */
[----:B------:R-:W2:Y:S01]  /*0020*/  LDC.64 R2, c[0x0][0x210] ;  /* 0x00008400ff027b82 */ /* 0x000ea20000000a00 */
[----:B------:R-:W-:Y:S01]  /*0030*/  ULDC.64 UR4, c[0x0][0x208] ;  /* 0x0000820000047ab9 */ /* 0x000fe20000000a00 */
[----:B------:R-:W3:Y:S06]  /*0040*/  S2R R7, SR_CTAID.X ;  /* 0x0000000000077919 */ /* 0x000eec0000002500 */
[----:B------:R-:W4:Y:S01]  /*0050*/  LDC.64 R4, c[0x0][0x218] ;  /* 0x00008600ff047b82 */ /* 0x000f220000000a00 */
[----:B-1----:R-:W-:Y:S01]  /*0060*/  IMAD.SHL.U32 R0, R0, 0x2, RZ ;  /* 0x0000000200007824 */ /* 0x002fe200078e00ff */
[----:B---3--:R-:W-:-:S04]  /*0070*/  SHF.R.S32.HI R6, RZ, 0x19, R7 ;  /* 0x00000019ff067819 */ /* 0x008fc80000011407 */
[----:B------:R-:W-:Y:S02]  /*0080*/  LOP3.LUT R0, R0, 0x3e, RZ, 0xc0, !PT ;  /* 0x0000003e00007812 */ /* 0x000fe400078ec0ff */
[----:B------:R-:W-:-:S03]  /*0090*/  SGXT R6, R6, 0x1 ;  /* 0x000000010606781a */ /* 0x000fc60000000200 */
[----:B------:R-:W-:-:S04]  /*00a0*/  IMAD R7, R7, 0x40, R0 ;  /* 0x0000004007077824 */ /* 0x000fc800078e0200 */
[C---:B--2---:R-:W-:Y:S01]  /*00b0*/  IMAD.WIDE R2, R7.reuse, 0x4, R2 ;  /* 0x0000000407027825 */ /* 0x044fe200078e0202 */
[----:B------:R-:W-:Y:S02]  /*00c0*/  LEA.HI R6, R6, R7, RZ, 0x2 ;  /* 0x0000000706067211 */ /* 0x000fe400078f10ff */
[----:B------:R-:W-:Y:S02]  /*00d0*/  ISETP.GE.AND P2, PT, R7, 0x40, PT ;  /* 0x000000400700780c */ /* 0x000fe40003f46270 */
[----:B------:R-:W-:-:S04]  /*00e0*/  SHF.R.S32.HI R6, RZ, 0x2, R6 ;  /* 0x00000002ff067819 */ /* 0x000fc80000011406 */
[----:B------:R-:W-:-:S04]  /*00f0*/  LEA.HI R0, R6, R6, RZ, 0x2 ;  /* 0x0000000606007211 */ /* 0x000fc800078f10ff */
[----:B------:R-:W-:Y:S01]  /*0100*/  LOP3.LUT R9, R0, 0xfffffffc, RZ, 0xc0, !PT ;  /* 0xfffffffc00097812 */ /* 0x000fe200078ec0ff */
[----:B------:R-:W-:-:S04]  /*0110*/  IMAD.MOV.U32 R0, RZ, RZ, RZ ;  /* 0x000000ffff007224 */ /* 0x000fc800078e00ff */
[----:B------:R-:W-:Y:S01]  /*0120*/  IMAD.IADD R9, R6, 0x1, -R9 ;  /* 0x0000000106097824 */ /* 0x000fe200078e0a09 */
[----:B------:R-:W-:-:S03]  /*0130*/  CS2R R6, SRZ ;  /* 0x0000000000067805 */ /* 0x000fc6000001ff00 */
[----:B----4-:R-:W-:-:S03]  /*0140*/  IMAD.WIDE R4, R9, 0x4, R4 ;  /* 0x0000000409047825 */ /* 0x010fc600078e0204 */
[----:B------:R-:W2:Y:S01]  /*0150*/  @!P2 LDG.E.64 R6, desc[UR4][R2.64] ;  /* 0x000000040206a981 */ /* 0x000ea2000c1e1b00 */
[----:B------:R-:W-:-:S03]  /*0160*/  IMAD.MOV.U32 R9, RZ, RZ, RZ ;  /* 0x000000ffff097224 */ /* 0x000fc600078e00ff */
[----:B------:R-:W2:Y:S04]  /*0170*/  @!P2 LDG.E.EL R0, desc[UR4][R4.64] ;  /* 0x000000040400a981 */ /* 0x000ea8000c2e1900 */
[----:B------:R-:W3:Y:S01]  /*0180*/  @!P2 LDG.E.EL R9, desc[UR4][R4.64] ;  /* 0x000000040409a981 */ /* 0x000ee2000c2e1900 */
[----:B--2---:R-:W-:Y:S02]  /*0190*/  FSETP.GT.AND P1, PT, R7, -R0, PT ;  /* 0x800000000700720b */ /* 0x004fe40003f24000 */
[----:B---3--:R-:W-:Y:S01]  /*01a0*/  FSETP.GT.AND P0, PT, R6, -R9, PT ;  /* 0x800000090600720b */ /* 0x008fe20003f04000 */
[----:B------:R-:W-:Y:S01]  /*01b0*/  FADD R6, R9, R6 ;  /* 0x0000000609067221 */ /* 0x000fe20000000000 */
[----:B------:R-:W-:-:S09]  /*01c0*/  FADD R7, R0, R7 ;  /* 0x0000000700077221 */ /* 0x000fd20000000000 */
[----:B------:R-:W-:Y:S02]  /*01d0*/  @!P1 FMUL R7, R7, 0.0099999997764825820923 ;  /* 0x3c23d70a07079820 */ /* 0x000fe40000400000 */
[----:B------:R-:W-:Y:S01]  /*01e0*/  @!P0 FMUL R6, R6, 0.0099999997764825820923 ;  /* 0x3c23d70a06068820 */ /* 0x000fe20000400000 */
[----:B------:R-:W-:Y:S06]  /*01f0*/  @P2 EXIT ;  /* 0x000000000000294d */ /* 0x000fec0003800000 */
[----:B------:R-:W-:Y:S01]  /*0200*/  STG.E.64 desc[UR4][R2.64], R6 ;  /* 0x0000000602007986 */ /* 0x000fe2000c101b04 */
[----:B------:R-:W-:Y:S05]  /*0210*/  EXIT ;  /* 0x000000000000794d */ /* 0x000fea0003800000 */
.L_x_0:
[----:B------:R-:W-:-:S00]  /*0220*/  BRA `(.L_x_0) ;  /* 0xfffffffc00fc7947 */ /* 0x000fc0000383ffff */
[----:B------:R-:W-:-:S00]  /*0230*/  NOP ;  /* 0x0000000000007918 */ /* 0x000fc00000000000 */
        /* <DEDUP_REMOVED lines=12> */
.L_x_1:


//--------------------- .nv.constant0.triton_poi_fused_convolution_leaky_relu_0 --------------------------
	.section	.nv.constant0.triton_poi_fused_convolution_leaky_relu_0,"a",@progbits
	.sectionflags	@""
	.align	4
.nv.constant0.triton_poi_fused_convolution_leaky_relu_0:
	.zero		548
